//
// Generated by NVIDIA NVVM Compiler
//
// Compiler Build ID: CL-36424714
// Cuda compilation tools, release 13.0, V13.0.88
// Based on NVVM 20.0.0
//

.version 9.0
.target sm_100
.address_size 64

	// .globl	_Z10vDotProd_dPiS_S_i

.visible .entry _Z10vDotProd_dPiS_S_i(
	.param .u64 .ptr .align 1 _Z10vDotProd_dPiS_S_i_param_0,
	.param .u64 .ptr .align 1 _Z10vDotProd_dPiS_S_i_param_1,
	.param .u64 .ptr .align 1 _Z10vDotProd_dPiS_S_i_param_2,
	.param .u32 _Z10vDotProd_dPiS_S_i_param_3
)
{
	.reg .pred 	%p<4>;
	.reg .b32 	%r<24>;
	.reg .b64 	%rd<11>;

	ld.param.u64 	%rd1, [_Z10vDotProd_dPiS_S_i_param_0];
	ld.param.u64 	%rd2, [_Z10vDotProd_dPiS_S_i_param_1];
	ld.param.u64 	%rd3, [_Z10vDotProd_dPiS_S_i_param_2];
	ld.param.u32 	%r6, [_Z10vDotProd_dPiS_S_i_param_3];
	mov.u32 	%r7, %ctaid.x;
	mov.u32 	%r8, %ntid.x;
	mov.u32 	%r9, %tid.x;
	mad.lo.s32 	%r1, %r7, %r8, %r9;
	shr.u32 	%r10, %r6, 31;
	add.s32 	%r11, %r6, %r10;
	shr.s32 	%r2, %r11, 1;
	setp.ge.s32 	%p1, %r1, %r6;
	@%p1 bra 	$L__BB0_6;
	setp.le.s32 	%p2, %r2, %r1;
	@%p2 bra 	$L__BB0_3;
	add.s32 	%r23, %r1, 1;
	bra.uni 	$L__BB0_5;
$L__BB0_3:
	setp.ge.s32 	%p3, %r2, %r1;
	mov.u32 	%r23, %r1;
	@%p3 bra 	$L__BB0_5;
	sub.s32 	%r12, %r2, %r1;
	shl.b32 	%r13, %r12, 1;
	add.s32 	%r23, %r13, %r1;
$L__BB0_5:
	cvta.to.global.u64 	%rd4, %rd1;
	mul.wide.s32 	%rd5, %r1, 4;
	add.s64 	%rd6, %rd4, %rd5;
	st.global.u32 	[%rd6], %r23;
	mul.hi.s32 	%r14, %r1, 1717986919;
	shr.u32 	%r15, %r14, 31;
	shr.s32 	%r16, %r14, 2;
	add.s32 	%r17, %r16, %r15;
	mul.lo.s32 	%r18, %r17, 10;
	sub.s32 	%r19, %r1, %r18;
	add.s32 	%r20, %r19, 1;
	cvta.to.global.u64 	%rd7, %rd2;
	add.s64 	%rd8, %rd7, %rd5;
	st.global.u32 	[%rd8], %r20;
	ld.global.u32 	%r21, [%rd6];
	mad.lo.s32 	%r22, %r21, %r19, %r21;
	cvta.to.global.u64 	%rd9, %rd3;
	add.s64 	%rd10, %rd9, %rd5;
	st.global.u32 	[%rd10], %r22;
$L__BB0_6:
	ret;

}


// ===== COMPILED SASS (sm_100) =====

	.target	sm_100

	.elftype	@"ET_EXEC"


//--------------------- .note.nv.tkinfo           --------------------------
	.section	.note.nv.tkinfo,"",@"SHT_NOTE"
	.sectionflags	@"SHF_NOTE_NV_TKINFO"
	.tkinfo
        /*0018*/ 	.word	0x00000002
        /*0030*/ 	.string	""
        /*0030*/ 	.string	"ptxas"
        /*0030*/ 	.string	"Cuda compilation tools, release 13.0, V13.0.88"
        /*0030*/ 	.string	"Build cuda_13.0.r13.0/compiler.36424714_0"
        /*0030*/ 	.string	"-arch sm_100 -m 64 "



//--------------------- .note.nv.cuinfo           --------------------------
	.section	.note.nv.cuinfo,"",@"SHT_NOTE"
	.sectionflags	@"SHF_NOTE_NV_CUINFO"
        /*0018*/ 	.short	0x0002
        /*001a*/ 	.short	0x0064
        /*001c*/ 	.short	0x0082
	.zero		2


//--------------------- .nv.info                  --------------------------
	.section	.nv.info,"",@"SHT_CUDA_INFO"
	.align	4


	//----- nvinfo : EIATTR_REGCOUNT
	.align		4
        /*0000*/ 	.byte	0x04, 0x2f
        /*0002*/ 	.short	(.L_1 - .L_0)
	.align		4
.L_0:
        /*0004*/ 	.word	index@(_Z10vDotProd_dPiS_S_i)
        /*0008*/ 	.word	0x00000012


	//----- nvinfo : EIATTR_FRAME_SIZE
	.align		4
.L_1:
        /*000c*/ 	.byte	0x04, 0x11
        /*000e*/ 	.short	(.L_3 - .L_2)
	.align		4
.L_2:
        /*0010*/ 	.word	index@(_Z10vDotProd_dPiS_S_i)
        /*0014*/ 	.word	0x00000000


	//----- nvinfo : EIATTR_MIN_STACK_SIZE
	.align		4
.L_3:
        /*0018*/ 	.byte	0x04, 0x12
        /*001a*/ 	.short	(.L_5 - .L_4)
	.align		4
.L_4:
        /*001c*/ 	.word	index@(_Z10vDotProd_dPiS_S_i)
        /*0020*/ 	.word	0x00000000
.L_5:


//--------------------- .nv.compat                --------------------------
	.section	.nv.compat,"",@"SHT_CUDA_COMPAT_INFO"
	.align	4
        /*0000*/ 	.byte	0x02, 0x09, 0x00, 0x00, 0x02, 0x02, 0x01, 0x00, 0x02, 0x05, 0x05, 0x00, 0x03, 0x07, 0x01, 0x01
        /*0010*/ 	.byte	0x02, 0x03, 0x00, 0x00, 0x02, 0x06, 0x01, 0x00, 0x04, 0x0b, 0x08, 0x00, 0x09, 0x00, 0x00, 0x00
        /*0020*/ 	.byte	0x00, 0x00, 0x00, 0x00


//--------------------- .nv.info._Z10vDotProd_dPiS_S_i --------------------------
	.section	.nv.info._Z10vDotProd_dPiS_S_i,"",@"SHT_CUDA_INFO"
	.sectionflags	@""
	.align	4


	//----- nvinfo : EIATTR_CUDA_API_VERSION
	.align		4
        /*0000*/ 	.byte	0x04, 0x37
        /*0002*/ 	.short	(.L_7 - .L_6)
.L_6:
        /*0004*/ 	.word	0x00000082


	//----- nvinfo : EIATTR_KPARAM_INFO
	.align		4
.L_7:
        /*0008*/ 	.byte	0x04, 0x17
        /*000a*/ 	.short	(.L_9 - .L_8)
.L_8:
        /*000c*/ 	.word	0x00000000
        /*0010*/ 	.short	0x0003
        /*0012*/ 	.short	0x0018
        /*0014*/ 	.byte	0x00, 0xf0, 0x11, 0x00


	//----- nvinfo : EIATTR_KPARAM_INFO
	.align		4
.L_9:
        /*0018*/ 	.byte	0x04, 0x17
        /*001a*/ 	.short	(.L_11 - .L_10)
.L_10:
        /*001c*/ 	.word	0x00000000
        /*0020*/ 	.short	0x0002
        /*0022*/ 	.short	0x0010
        /*0024*/ 	.byte	0x00, 0xf5, 0x21, 0x00


	//----- nvinfo : EIATTR_KPARAM_INFO
	.align		4
.L_11:
        /*0028*/ 	.byte	0x04, 0x17
        /*002a*/ 	.short	(.L_13 - .L_12)
.L_12:
        /*002c*/ 	.word	0x00000000
        /*0030*/ 	.short	0x0001
        /*0032*/ 	.short	0x0008
        /*0034*/ 	.byte	0x00, 0xf5, 0x21, 0x00


	//----- nvinfo : EIATTR_KPARAM_INFO
	.align		4
.L_13:
        /*0038*/ 	.byte	0x04, 0x17
        /*003a*/ 	.short	(.L_15 - .L_14)
.L_14:
        /*003c*/ 	.word	0x00000000
        /*0040*/ 	.short	0x0000
        /*0042*/ 	.short	0x0000
        /*0044*/ 	.byte	0x00, 0xf5, 0x21, 0x00


	//----- nvinfo : EIATTR_SPARSE_MMA_MASK
	.align		4
.L_15:
        /*0048*/ 	.byte	0x03, 0x50
        /*004a*/ 	.short	0x0000


	//----- nvinfo : EIATTR_MAXREG_COUNT
	.align		4
        /*004c*/ 	.byte	0x03, 0x1b
        /*004e*/ 	.short	0x00ff


	//----- nvinfo : EIATTR_MERCURY_ISA_VERSION
	.align		4
        /*0050*/ 	.byte	0x03, 0x5f
        /*0052*/ 	.short	0x0101


	//----- nvinfo : EIATTR_VRC_CTA_INIT_COUNT
	.align		4
        /*0054*/ 	.byte	0x02, 0x4a
	.zero		1
	.zero		1


	//----- nvinfo : EIATTR_EXIT_INSTR_OFFSETS
	.align		4
        /*0058*/ 	.byte	0x04, 0x1c
        /*005a*/ 	.short	(.L_17 - .L_16)


	//   ....[0]....
.L_16:
        /*005c*/ 	.word	0x00000080


	//   ....[1]....
        /*0060*/ 	.word	0x00000240


	//----- nvinfo : EIATTR_CRS_STACK_SIZE
	.align		4
.L_17:
        /*0064*/ 	.byte	0x04, 0x1e
        /*0066*/ 	.short	(.L_19 - .L_18)
.L_18:
        /*0068*/ 	.word	0x00000000


	//----- nvinfo : EIATTR_CBANK_PARAM_SIZE
	.align		4
.L_19:
        /*006c*/ 	.byte	0x03, 0x19
        /*006e*/ 	.short	0x001c


	//----- nvinfo : EIATTR_PARAM_CBANK
	.align		4
        /*0070*/ 	.byte	0x04, 0x0a
        /*0072*/ 	.short	(.L_21 - .L_20)
	.align		4
.L_20:
        /*0074*/ 	.word	index@(.nv.constant0._Z10vDotProd_dPiS_S_i)
        /*0078*/ 	.short	0x0380
        /*007a*/ 	.short	0x001c


	//----- nvinfo : EIATTR_SW_WAR
	.align		4
.L_21:
        /*007c*/ 	.byte	0x04, 0x36
        /*007e*/ 	.short	(.L_23 - .L_22)
.L_22:
        /*0080*/ 	.word	0x00000008
.L_23:


//--------------------- .nv.callgraph             --------------------------
	.section	.nv.callgraph,"",@"SHT_CUDA_CALLGRAPH"
	.align	4
	.sectionentsize	8
	.align		4
        /*0000*/ 	.word	0x00000000
	.align		4
        /*0004*/ 	.word	0xffffffff
	.align		4
        /*0008*/ 	.word	0x00000000
	.align		4
        /*000c*/ 	.word	0xfffffffe
	.align		4
        /*0010*/ 	.word	0x00000000
	.align		4
        /*0014*/ 	.word	0xfffffffd
	.align		4
        /*0018*/ 	.word	0x00000000
	.align		4
        /*001c*/ 	.word	0xfffffffc


//--------------------- .text._Z10vDotProd_dPiS_S_i --------------------------
	.section	.text._Z10vDotProd_dPiS_S_i,"ax",@progbits
	.align	128
        .global         _Z10vDotProd_dPiS_S_i
        .type           _Z10vDotProd_dPiS_S_i,@function
        .size           _Z10vDotProd_dPiS_S_i,(.L_x_3 - _Z10vDotProd_dPiS_S_i)
        .other          _Z10vDotProd_dPiS_S_i,@"STO_CUDA_ENTRY STV_DEFAULT"
_Z10vDotProd_dPiS_S_i:
.text._Z10vDotProd_dPiS_S_i:
[----:B------:R-:W-:Y:S01]  /*0000*/  LDC R1, c[0x0][0x37c] ;  /* 0x0000df00ff017b82 */ /* 0x000fe20000000800 */
[----:B------:R-:W0:Y:S07]  /*0010*/  S2R R0, SR_TID.X ;  /* 0x0000000000007919 */ /* 0x000e2e0000002100 */
[----:B------:R-:W0:Y:S01]  /*0020*/  S2UR UR5, SR_CTAID.X ;  /* 0x00000000000579c3 */ /* 0x000e220000002500 */
[----:B------:R-:W1:Y:S07]  /*0030*/  LDCU UR4, c[0x0][0x398] ;  /* 0x00007300ff0477ac */ /* 0x000e6e0008000800 */
[----:B------:R-:W0:Y:S02]  /*0040*/  LDC R9, c[0x0][0x360] ;  /* 0x0000d800ff097b82 */ /* 0x000e240000000800 */
[----:B0-----:R-:W-:-:S05]  /*0050*/  IMAD R9, R9, UR5, R0 ;  /* 0x0000000509097c24 */ /* 0x001fca000f8e0200 */
[----:B-1----:R-:W-:Y:S01]  /*0060*/  ISETP.GE.AND P0, PT, R9, UR4, PT ;  /* 0x0000000409007c0c */ /* 0x002fe2000bf06270 */
[----:B------:R-:W-:-:S12]  /*0070*/  ULEA.HI UR4, UR4, UR4, URZ, 0x1 ;  /* 0x0000000404047291 */ /* 0x000fd8000f8f08ff */
[----:B------:R-:W-:Y:S05]  /*0080*/  @P0 EXIT ;  /* 0x000000000000094d */ /* 0x000fea0003800000 */
[----:B------:R-:W0:Y:S01]  /*0090*/  LDC.64 R2, c[0x0][0x380] ;  /* 0x0000e000ff027b82 */ /* 0x000e220000000a00 */
[----:B------:R-:W-:Y:S01]  /*00a0*/  USHF.R.S32.HI UR4, URZ, 0x1, UR4 ;  /* 0x00000001ff047899 */ /* 0x000fe20008011404 */
[C---:B------:R-:W-:Y:S01]  /*00b0*/  IMAD.HI R0, R9.reuse, 0x66666667, RZ ;  /* 0x6666666709007827 */ /* 0x040fe200078e02ff */
[----:B------:R-:W1:Y:S01]  /*00c0*/  LDCU.64 UR6, c[0x0][0x358] ;  /* 0x00006b00ff0677ac */ /* 0x000e620008000a00 */
[----:B------:R-:W-:Y:S03]  /*00d0*/  BSSY.RECONVERGENT B0, `(.L_x_0) ;  /* 0x000000f000007945 */ /* 0x000fe60003800200 */
[----:B------:R-:W-:Y:S01]  /*00e0*/  ISETP.LT.AND P0, PT, R9, UR4, PT ;  /* 0x0000000409007c0c */ /* 0x000fe2000bf01270 */
[----:B------:R-:W2:Y:S01]  /*00f0*/  LDC.64 R4, c[0x0][0x388] ;  /* 0x0000e200ff047b82 */ /* 0x000ea20000000a00 */
[----:B------:R-:W-:-:S04]  /*0100*/  SHF.R.U32.HI R7, RZ, 0x1f, R0 ;  /* 0x0000001fff077819 */ /* 0x000fc80000011600 */
[----:B------:R-:W-:-:S05]  /*0110*/  LEA.HI.SX32 R0, R0, R7, 0x1e ;  /* 0x0000000700007211 */ /* 0x000fca00078ff2ff */
[----:B------:R-:W-:Y:S02]  /*0120*/  IMAD R8, R0, -0xa, R9 ;  /* 0xfffffff600087824 */ /* 0x000fe400078e0209 */
[----:B------:R-:W-:-:S03]  /*0130*/  @P0 IADD3 R11, PT, PT, R9, 0x1, RZ ;  /* 0x00000001090b0810 */ /* 0x000fc60007ffe0ff */
[----:B------:R-:W-:Y:S01]  /*0140*/  IADD3 R13, PT, PT, R8, 0x1, RZ ;  /* 0x00000001080d7810 */ /* 0x000fe20007ffe0ff */
[----:B0-----:R-:W-:-:S04]  /*0150*/  IMAD.WIDE R2, R9, 0x4, R2 ;  /* 0x0000000409027825 */ /* 0x001fc800078e0202 */
[----:B--2---:R-:W-:Y:S01]  /*0160*/  IMAD.WIDE R4, R9, 0x4, R4 ;  /* 0x0000000409047825 */ /* 0x004fe200078e0204 */
[----:B-1----:R-:W-:Y:S06]  /*0170*/  @P0 BRA `(.L_x_1) ;  /* 0x0000000000100947 */ /* 0x002fec0003800000 */
[----:B------:R-:W-:Y:S02]  /*0180*/  ISETP.LE.AND P0, PT, R9, UR4, PT ;  /* 0x0000000409007c0c */ /* 0x000fe4000bf03270 */
[----:B------:R-:W-:-:S11]  /*0190*/  MOV R11, R9 ;  /* 0x00000009000b7202 */ /* 0x000fd60000000f00 */
[----:B------:R-:W-:-:S04]  /*01a0*/  @!P0 IADD3 R0, PT, PT, -R9, UR4, RZ ;  /* 0x0000000409008c10 */ /* 0x000fc8000fffe1ff */
[----:B------:R-:W-:-:S07]  /*01b0*/  @!P0 LEA R11, R0, R9, 0x1 ;  /* 0x00000009000b8211 */ /* 0x000fce00078e08ff */
.L_x_1:
[----:B------:R-:W-:Y:S05]  /*01c0*/  BSYNC.RECONVERGENT B0 ;  /* 0x0000000000007941 */ /* 0x000fea0003800200 */
.L_x_0:
[----:B------:R-:W-:Y:S01]  /*01d0*/  STG.E desc[UR6][R2.64], R11 ;  /* 0x0000000b02007986 */ /* 0x000fe2000c101906 */
[----:B------:R-:W0:Y:S03]  /*01e0*/  LDC.64 R6, c[0x0][0x390] ;  /* 0x0000e400ff067b82 */ /* 0x000e260000000a00 */
[----:B------:R-:W-:Y:S04]  /*01f0*/  STG.E desc[UR6][R4.64], R13 ;  /* 0x0000000d04007986 */ /* 0x000fe8000c101906 */
[----:B------:R-:W2:Y:S01]  /*0200*/  LDG.E R15, desc[UR6][R2.64] ;  /* 0x00000006020f7981 */ /* 0x000ea2000c1e1900 */
[----:B0-----:R-:W-:-:S04]  /*0210*/  IMAD.WIDE R6, R9, 0x4, R6 ;  /* 0x0000000409067825 */ /* 0x001fc800078e0206 */
[----:B--2---:R-:W-:-:S05]  /*0220*/  IMAD R15, R8, R15, R15 ;  /* 0x0000000f080f7224 */ /* 0x004fca00078e020f */
[----:B------:R-:W-:Y:S01]  /*0230*/  STG.E desc[UR6][R6.64], R15 ;  /* 0x0000000f06007986 */ /* 0x000fe2000c101906 */
[----:B------:R-:W-:Y:S05]  /*0240*/  EXIT ;  /* 0x000000000000794d */ /* 0x000fea0003800000 */
.L_x_2:
[----:B------:R-:W-:-:S00]  /*0250*/  BRA `(.L_x_2) ;  /* 0xfffffffc00fc7947 */ /* 0x000fc0000383ffff */
[----:B------:R-:W-:-:S00]  /*0260*/  NOP ;  /* 0x0000000000007918 */ /* 0x000fc00000000000 */
        /* <DEDUP_REMOVED lines=9> */
.L_x_3:


//--------------------- .nv.shared.reserved.0     --------------------------
	.section	.nv.shared.reserved.0,"aw",@nobits
	.weak		__nv_reservedSMEM_offset_0_alias
	.size		__nv_reservedSMEM_offset_0_alias, 0, 64
	.other		__nv_reservedSMEM_offset_0_alias,@"STO_CUDA_RESERVED_SHARED STV_DEFAULT"
__nv_reservedSMEM_offset_0_alias:
	.zero		0
	.zero		64


//--------------------- .nv.constant0._Z10vDotProd_dPiS_S_i --------------------------
	.section	.nv.constant0._Z10vDotProd_dPiS_S_i,"a",@progbits
	.sectionflags	@""
	.align	4
.nv.constant0._Z10vDotProd_dPiS_S_i:
	.zero		924


//--------------------- SYMBOLS --------------------------

	.type		.nv.reservedSmem.offset0,@object
	.size		.nv.reservedSmem.offset0,0x4
